	.headerflags	@"EF_CUDA_TEXMODE_UNIFIED EF_CUDA_64BIT_ADDRESS EF_CUDA_ACCELERATORS EF_CUDA_SM90 EF_CUDA_VIRTUAL_SM(EF_CUDA_SM90)"
	.elftype	@"ET_EXEC"


//--------------------- .nv.info                  --------------------------
	.section	.nv.info,"",@"SHT_CUDA_INFO"
	.align	4


	//----- nvinfo : EIATTR_REGCOUNT
	.align		4
        /*0000*/ 	.byte	0x04, 0x2f
        /*0002*/ 	.short	(.L_3 - .L_2)
	.align		4
.L_2:
        /*0004*/ 	.word	index@(triton_poi_fused__native_batch_norm_legit_no_training_relu_10)
        /*0008*/ 	.word	0x00000016


	//----- nvinfo : EIATTR_MIN_STACK_SIZE
	.align		4
.L_3:
        /*000c*/ 	.byte	0x04, 0x12
        /*000e*/ 	.short	(.L_5 - .L_4)
	.align		4
.L_4:
        /*0010*/ 	.word	index@(triton_poi_fused__native_batch_norm_legit_no_training_relu_10)
        /*0014*/ 	.word	0x00000000


	//----- nvinfo : EIATTR_FRAME_SIZE
	.align		4
.L_5:
        /*0018*/ 	.byte	0x04, 0x11
        /*001a*/ 	.short	(.L_7 - .L_6)
	.align		4
.L_6:
        /*001c*/ 	.word	index@(triton_poi_fused__native_batch_norm_legit_no_training_relu_10)
        /*0020*/ 	.word	0x00000000


	//----- nvinfo : EIATTR_MIN_STACK_SIZE
	.align		4
.L_7:
        /*0024*/ 	.byte	0x04, 0x12
        /*0026*/ 	.short	(.L_9 - .L_8)
	.align		4
.L_8:
        /*0028*/ 	.word	index@(triton_poi_fused__native_batch_norm_legit_no_training_relu_10)
        /*002c*/ 	.word	0x00000000
.L_9:


//--------------------- .nv.info.triton_poi_fused__native_batch_norm_legit_no_training_relu_10 --------------------------
	.section	.nv.info.triton_poi_fused__native_batch_norm_legit_no_training_relu_10,"",@"SHT_CUDA_INFO"
	.sectionflags	@""
	.align	4


	//----- nvinfo : EIATTR_CUDA_API_VERSION
	.align		4
        /*0000*/ 	.byte	0x04, 0x37
        /*0002*/ 	.short	(.L_11 - .L_10)
.L_10:
        /*0004*/ 	.word	0x0000007c


	//----- nvinfo : EIATTR_KPARAM_INFO
	.align		4
.L_11:
        /*0008*/ 	.byte	0x04, 0x17
        /*000a*/ 	.short	(.L_13 - .L_12)
.L_12:
        /*000c*/ 	.word	0x00000000
        /*0010*/ 	.short	0x0005
        /*0012*/ 	.short	0x0028
        /*0014*/ 	.byte	0x00, 0xf0, 0x11, 0x00


	//----- nvinfo : EIATTR_KPARAM_INFO
	.align		4
.L_13:
        /*0018*/ 	.byte	0x04, 0x17
        /*001a*/ 	.short	(.L_15 - .L_14)
.L_14:
        /*001c*/ 	.word	0x00000000
        /*0020*/ 	.short	0x0004
        /*0022*/ 	.short	0x0020
        /*0024*/ 	.byte	0x00, 0xf4, 0x21, 0x00


	//----- nvinfo : EIATTR_KPARAM_INFO
	.align		4
.L_15:
        /*0028*/ 	.byte	0x04, 0x17
        /*002a*/ 	.short	(.L_17 - .L_16)
.L_16:
        /*002c*/ 	.word	0x00000000
        /*0030*/ 	.short	0x0003
        /*0032*/ 	.short	0x0018
        /*0034*/ 	.byte	0x00, 0xf4, 0x21, 0x00


	//----- nvinfo : EIATTR_KPARAM_INFO
	.align		4
.L_17:
        /*0038*/ 	.byte	0x04, 0x17
        /*003a*/ 	.short	(.L_19 - .L_18)
.L_18:
        /*003c*/ 	.word	0x00000000
        /*0040*/ 	.short	0x0002
        /*0042*/ 	.short	0x0010
        /*0044*/ 	.byte	0x00, 0xf4, 0x21, 0x00


	//----- nvinfo : EIATTR_KPARAM_INFO
	.align		4
.L_19:
        /*0048*/ 	.byte	0x04, 0x17
        /*004a*/ 	.short	(.L_21 - .L_20)
.L_20:
        /*004c*/ 	.word	0x00000000
        /*0050*/ 	.short	0x0001
        /*0052*/ 	.short	0x0008
        /*0054*/ 	.byte	0x00, 0xf4, 0x21, 0x00


	//----- nvinfo : EIATTR_KPARAM_INFO
	.align		4
.L_21:
        /*0058*/ 	.byte	0x04, 0x17
        /*005a*/ 	.short	(.L_23 - .L_22)
.L_22:
        /*005c*/ 	.word	0x00000000
        /*0060*/ 	.short	0x0000
        /*0062*/ 	.short	0x0000
        /*0064*/ 	.byte	0x00, 0xf4, 0x21, 0x00


	//----- nvinfo : EIATTR_SPARSE_MMA_MASK
	.align		4
.L_23:
        /*0068*/ 	.byte	0x03, 0x50
        /*006a*/ 	.short	0x0000


	//----- nvinfo : EIATTR_MAXREG_COUNT
	.align		4
        /*006c*/ 	.byte	0x03, 0x1b
        /*006e*/ 	.short	0x00ff


	//----- nvinfo : EIATTR_EXIT_INSTR_OFFSETS
	.align		4
        /*0070*/ 	.byte	0x04, 0x1c
        /*0072*/ 	.short	(.L_25 - .L_24)


	//   ....[0]....
.L_24:
        /*0074*/ 	.word	0x000003f0


	//   ....[1]....
        /*0078*/ 	.word	0x00000410


	//----- nvinfo : EIATTR_REQNTID
	.align		4
.L_25:
        /*007c*/ 	.byte	0x04, 0x10
        /*007e*/ 	.short	(.L_27 - .L_26)
.L_26:
        /*0080*/ 	.word	0x00000100
        /*0084*/ 	.word	0x00000001
        /*0088*/ 	.word	0x00000001


	//----- nvinfo : EIATTR_CBANK_PARAM_SIZE
	.align		4
.L_27:
        /*008c*/ 	.byte	0x03, 0x19
        /*008e*/ 	.short	0x002c


	//----- nvinfo : EIATTR_PARAM_CBANK
	.align		4
        /*0090*/ 	.byte	0x04, 0x0a
        /*0092*/ 	.short	(.L_29 - .L_28)
	.align		4
.L_28:
        /*0094*/ 	.word	index@(.nv.constant0.triton_poi_fused__native_batch_norm_legit_no_training_relu_10)
        /*0098*/ 	.short	0x0210
        /*009a*/ 	.short	0x002c


	//----- nvinfo : EIATTR_SW_WAR
	.align		4
.L_29:
        /*009c*/ 	.byte	0x04, 0x36
        /*009e*/ 	.short	(.L_31 - .L_30)
.L_30:
        /*00a0*/ 	.word	0x00000008
.L_31:


//--------------------- .nv.callgraph             --------------------------
	.section	.nv.callgraph,"",@"SHT_CUDA_CALLGRAPH"
	.align	4
	.sectionentsize	8
	.align		4
        /*0000*/ 	.word	0x00000000
	.align		4
        /*0004*/ 	.word	0xffffffff
	.align		4
        /*0008*/ 	.word	0x00000000
	.align		4
        /*000c*/ 	.word	0xfffffffe
	.align		4
        /*0010*/ 	.word	0x00000000
	.align		4
        /*0014*/ 	.word	0xfffffffd
	.align		4
        /*0018*/ 	.word	0x00000000
	.align		4
        /*001c*/ 	.word	0xfffffffc


//--------------------- .nv.constant4             --------------------------
	.section	.nv.constant4,"a",@progbits
	.align	8
	.align		8
.nv.constant4:
        /*0000*/ 	.dword	_$_str
	.align		8
        /*0008*/ 	.dword	_$_str_$_2


//--------------------- .text.triton_poi_fused__native_batch_norm_legit_no_training_relu_10 --------------------------
	.section	.text.triton_poi_fused__native_batch_norm_legit_no_training_relu_10,"ax",@progbits
	.align	128
        .global         triton_poi_fused__native_batch_norm_legit_no_training_relu_10
        .type           triton_poi_fused__native_batch_norm_legit_no_training_relu_10,@function
        .size           triton_poi_fused__native_batch_norm_legit_no_training_relu_10,(.L_x_1 - triton_poi_fused__native_batch_norm_legit_no_training_relu_10)
        .other          triton_poi_fused__native_batch_norm_legit_no_training_relu_10,@"STO_CUDA_ENTRY STV_DEFAULT"
triton_poi_fused__native_batch_norm_legit_no_training_relu_10:
.text.triton_poi_fused__native_batch_norm_legit_no_training_relu_10:
[----:B------:R-:W0:Y:S01]  /*0000*/  LDC R1, c[0x0][0x28] ;  /* 0x00000a00ff017b82 */ /* 0x000e220000000800 */
[----:B------:R-:W1:Y:S07]  /*0010*/  S2R R0, SR_TID.X ;  /* 0x0000000000007919 */ /* 0x000e6e0000002100 */
[----:B------:R-:W2:Y:S01]  /*0020*/  LDC.64 R10, c[0x0][0x220] ;  /* 0x00008800ff0a7b82 */ /* 0x000ea20000000a00 */
[----:B------:R-:W-:Y:S01]  /*0030*/  ULDC.64 UR4, c[0x0][0x208] ;  /* 0x0000820000047ab9 */ /* 0x000fe20000000a00 */
[----:B------:R-:W3:Y:S06]  /*0040*/  S2R R7, SR_CTAID.X ;  /* 0x0000000000077919 */ /* 0x000eec0000002500 */
[----:B------:R-:W4:Y:S08]  /*0050*/  LDC.64 R4, c[0x0][0x210] ;  /* 0x00008400ff047b82 */ /* 0x000f300000000a00 */
[----:B------:R-:W5:Y:S08]  /*0060*/  LDC.64 R14, c[0x0][0x218] ;  /* 0x00008600ff0e7b82 */ /* 0x000f700000000a00 */
[----:B------:R-:W5:Y:S01]  /*0070*/  LDC.64 R16, c[0x0][0x228] ;  /* 0x00008a00ff107b82 */ /* 0x000f620000000a00 */
[----:B-1----:R-:W-:-:S07]  /*0080*/  SHF.L.U32 R0, R0, 0x1, RZ ;  /* 0x0000000100007819 */ /* 0x002fce00000006ff */
[----:B------:R-:W1:Y:S01]  /*0090*/  LDC.64 R18, c[0x0][0x230] ;  /* 0x00008c00ff127b82 */ /* 0x000e620000000a00 */
[----:B------:R-:W-:-:S04]  /*00a0*/  LOP3.LUT R0, R0, 0x1fe, RZ, 0xc0, !PT ;  /* 0x000001fe00007812 */ /* 0x000fc800078ec0ff */
[----:B---3--:R-:W-:-:S04]  /*00b0*/  LEA R7, R7, R0, 0x9 ;  /* 0x0000000007077211 */ /* 0x008fc800078e48ff */
[C---:B------:R-:W-:Y:S01]  /*00c0*/  ISETP.GE.AND P0, PT, R7.reuse, 0x1a0540, PT ;  /* 0x001a05400700780c */ /* 0x040fe20003f06270 */
[----:B------:R-:W-:-:S05]  /*00d0*/  IMAD.HI R0, R7, 0x66666667, RZ ;  /* 0x6666666707007827 */ /* 0x000fca00078e02ff */
[----:B------:R-:W-:-:S04]  /*00e0*/  SHF.R.U32.HI R3, RZ, 0x1f, R0 ;  /* 0x0000001fff037819 */ /* 0x000fc80000011600 */
[----:B------:R-:W-:Y:S02]  /*00f0*/  LEA.HI.SX32 R0, R0, R3, 0x1b ;  /* 0x0000000300007211 */ /* 0x000fe400078fdaff */
[----:B------:R-:W-:-:S03]  /*0100*/  CS2R R2, SRZ ;  /* 0x0000000000027805 */ /* 0x000fc6000001ff00 */
[----:B------:R-:W-:-:S04]  /*0110*/  IMAD R13, R0, -0x50, R7 ;  /* 0xffffffb0000d7824 */ /* 0x000fc800078e0207 */
[----:B--2---:R-:W-:-:S05]  /*0120*/  IMAD.WIDE R10, R13, 0x4, R10 ;  /* 0x000000040d0a7825 */ /* 0x004fca00078e020a */
[----:B------:R2:W3:Y:S01]  /*0130*/  @!P0 LDG.E.EL.64 R2, desc[UR4][R10.64] ;  /* 0x000000040a028981 */ /* 0x0004e2000c2e1b00 */
[----:B----4-:R-:W-:Y:S01]  /*0140*/  IMAD.WIDE R4, R7, 0x4, R4 ;  /* 0x0000000407047825 */ /* 0x010fe200078e0204 */
[----:B------:R-:W-:Y:S02]  /*0150*/  CS2R R8, SRZ ;  /* 0x0000000000087805 */ /* 0x000fe4000001ff00 */
[----:B------:R-:W-:Y:S01]  /*0160*/  CS2R R6, SRZ ;  /* 0x0000000000067805 */ /* 0x000fe2000001ff00 */
[----:B-----5:R-:W-:-:S05]  /*0170*/  IMAD.WIDE R14, R13, 0x4, R14 ;  /* 0x000000040d0e7825 */ /* 0x020fca00078e020e */
[----:B------:R-:W4:Y:S01]  /*0180*/  @!P0 LDG.E.64 R6, desc[UR4][R4.64] ;  /* 0x0000000404068981 */ /* 0x000f22000c1e1b00 */
[C---:B0-----:R-:W-:Y:S01]  /*0190*/  IMAD.WIDE R16, R13.reuse, 0x4, R16 ;  /* 0x000000040d107825 */ /* 0x041fe200078e0210 */
[----:B--2---:R-:W-:Y:S02]  /*01a0*/  CS2R R10, SRZ ;  /* 0x00000000000a7805 */ /* 0x004fe4000001ff00 */
[----:B------:R0:W4:Y:S01]  /*01b0*/  @!P0 LDG.E.EL.64 R8, desc[UR4][R14.64] ;  /* 0x000000040e088981 */ /* 0x000122000c2e1b00 */
[----:B-1----:R-:W-:Y:S01]  /*01c0*/  IMAD.WIDE R18, R13, 0x4, R18 ;  /* 0x000000040d127825 */ /* 0x002fe200078e0212 */
[----:B------:R-:W-:-:S04]  /*01d0*/  CS2R R12, SRZ ;  /* 0x00000000000c7805 */ /* 0x000fc8000001ff00 */
[----:B------:R-:W2:Y:S04]  /*01e0*/  @!P0 LDG.E.EL.64 R10, desc[UR4][R18.64] ;  /* 0x00000004120a8981 */ /* 0x000ea8000c2e1b00 */
[----:B------:R-:W2:Y:S01]  /*01f0*/  @!P0 LDG.E.EL.64 R12, desc[UR4][R16.64] ;  /* 0x00000004100c8981 */ /* 0x000ea2000c2e1b00 */
[----:B0-----:R-:W-:Y:S01]  /*0200*/  HFMA2.MMA R15, -RZ, RZ, 1.625, 0 ;  /* 0x3e800000ff0f7435 */ /* 0x001fe200000001ff */
[----:B---3--:R-:W-:Y:S01]  /*0210*/  FADD R2, R2, 0.0010000000474974513054 ;  /* 0x3a83126f02027421 */ /* 0x008fe20000000000 */
[----:B------:R-:W-:-:S03]  /*0220*/  FADD R3, R3, 0.0010000000474974513054 ;  /* 0x3a83126f03037421 */ /* 0x000fc60000000000 */
[----:B------:R-:W0:Y:S08]  /*0230*/  MUFU.SQRT R0, R2 ;  /* 0x0000000200007308 */ /* 0x000e300000002000 */
[----:B------:R-:W1:Y:S01]  /*0240*/  MUFU.SQRT R14, R3 ;  /* 0x00000003000e7308 */ /* 0x000e620000002000 */
[C---:B0-----:R-:W-:Y:S02]  /*0250*/  FSETP.GT.AND P1, PT, R0.reuse, 8.50705917302346158658e+37, PT ;  /* 0x7e8000000000780b */ /* 0x041fe40003f24000 */
[----:B------:R-:W-:-:S02]  /*0260*/  FSETP.GEU.AND P3, PT, R0, 1.175494350822287508e-38, PT ;  /* 0x008000000000780b */ /* 0x000fc40003f6e000 */
[C---:B-1----:R-:W-:Y:S02]  /*0270*/  FSETP.GT.AND P2, PT, R14.reuse, 8.50705917302346158658e+37, PT ;  /* 0x7e8000000e00780b */ /* 0x042fe40003f44000 */
[----:B------:R-:W-:-:S07]  /*0280*/  FSETP.GEU.AND P4, PT, R14, 1.175494350822287508e-38, PT ;  /* 0x008000000e00780b */ /* 0x000fce0003f8e000 */
[----:B------:R-:W-:-:S04]  /*0290*/  @P1 FMUL R0, R0, 0.25 ;  /* 0x3e80000000001820 */ /* 0x000fc80000400000 */
[----:B------:R-:W-:Y:S01]  /*02a0*/  @!P3 FMUL R0, R0, 16777216 ;  /* 0x4b8000000000b820 */ /* 0x000fe20000400000 */
[----:B------:R-:W-:-:S04]  /*02b0*/  @P2 FMUL R14, R14, 0.25 ;  /* 0x3e8000000e0e2820 */ /* 0x000fc80000400000 */
[----:B------:R-:W-:Y:S01]  /*02c0*/  @!P4 FMUL R14, R14, 16777216 ;  /* 0x4b8000000e0ec820 */ /* 0x000fe20000400000 */
[----:B------:R-:W0:Y:S01]  /*02d0*/  MUFU.RCP R0, R0 ;  /* 0x0000000000007308 */ /* 0x000e220000001000 */
[----:B------:R-:W-:-:S07]  /*02e0*/  FSEL R3, R15, 1, P1 ;  /* 0x3f8000000f037808 */ /* 0x000fce0000800000 */
[----:B------:R-:W1:Y:S01]  /*02f0*/  MUFU.RCP R14, R14 ;  /* 0x0000000e000e7308 */ /* 0x000e620000001000 */
[----:B------:R-:W-:Y:S01]  /*0300*/  FSEL R15, R15, 1, P2 ;  /* 0x3f8000000f0f7808 */ /* 0x000fe20001000000 */
[----:B------:R-:W-:Y:S01]  /*0310*/  @!P3 FMUL R3, R3, 16777216 ;  /* 0x4b8000000303b820 */ /* 0x000fe20000400000 */
[----:B----4-:R-:W-:-:S03]  /*0320*/  FADD R6, -R8, R6 ;  /* 0x0000000608067221 */ /* 0x010fc60000000100 */
[----:B------:R-:W-:Y:S01]  /*0330*/  @!P4 FMUL R15, R15, 16777216 ;  /* 0x4b8000000f0fc820 */ /* 0x000fe20000400000 */
[----:B0-----:R-:W-:Y:S01]  /*0340*/  FMUL R3, R0, R3 ;  /* 0x0000000300037220 */ /* 0x001fe20000400000 */
[----:B------:R-:W-:-:S03]  /*0350*/  FADD R7, -R9, R7 ;  /* 0x0000000709077221 */ /* 0x000fc60000000100 */
[----:B------:R-:W-:Y:S01]  /*0360*/  FMUL R3, R6, R3 ;  /* 0x0000000306037220 */ /* 0x000fe20000400000 */
[----:B-1----:R-:W-:-:S03]  /*0370*/  FMUL R0, R14, R15 ;  /* 0x0000000f0e007220 */ /* 0x002fc60000400000 */
[----:B--2---:R-:W-:Y:S01]  /*0380*/  FFMA R3, R3, R12, R10 ;  /* 0x0000000c03037223 */ /* 0x004fe2000000000a */
[----:B------:R-:W-:-:S04]  /*0390*/  FMUL R0, R7, R0 ;  /* 0x0000000007007220 */ /* 0x000fc80000400000 */
[----:B------:R-:W-:Y:S01]  /*03a0*/  FFMA R0, R0, R13, R11 ;  /* 0x0000000d00007223 */ /* 0x000fe2000000000b */
[----:B------:R-:W-:-:S04]  /*03b0*/  FSETP.GEU.AND P1, PT, R3, RZ, PT ;  /* 0x000000ff0300720b */ /* 0x000fc80003f2e000 */
[C---:B------:R-:W-:Y:S02]  /*03c0*/  FSETP.GEU.AND P2, PT, R0.reuse, RZ, PT ;  /* 0x000000ff0000720b */ /* 0x040fe40003f4e000 */
[----:B------:R-:W-:Y:S02]  /*03d0*/  FSEL R2, R3, RZ, P1 ;  /* 0x000000ff03027208 */ /* 0x000fe40000800000 */
[----:B------:R-:W-:Y:S01]  /*03e0*/  FSEL R3, R0, RZ, P2 ;  /* 0x000000ff00037208 */ /* 0x000fe20001000000 */
[----:B------:R-:W-:Y:S08]  /*03f0*/  @P0 EXIT ;  /* 0x000000000000094d */ /* 0x000ff00003800000 */
[----:B------:R-:W-:Y:S01]  /*0400*/  STG.E.64 desc[UR4][R4.64], R2 ;  /* 0x0000000204007986 */ /* 0x000fe2000c101b04 */
[----:B------:R-:W-:Y:S05]  /*0410*/  EXIT ;  /* 0x000000000000794d */ /* 0x000fea0003800000 */
.L_x_0:
[----:B------:R-:W-:-:S00]  /*0420*/  BRA `(.L_x_0) ;  /* 0xfffffffc00fc7947 */ /* 0x000fc0000383ffff */
[----:B------:R-:W-:-:S00]  /*0430*/  NOP ;  /* 0x0000000000007918 */ /* 0x000fc00000000000 */
        /* <DEDUP_REMOVED lines=12> */
.L_x_1:


//--------------------- .nv.global.init           --------------------------
	.section	.nv.global.init,"aw",@progbits
.nv.global.init:
	.type		_$_str,@object
	.size		_$_str,(_$_str_$_2 - _$_str)
_$_str:
        /*0000*/ 	.byte	0x5f, 0x5f, 0x43, 0x55, 0x44, 0x41, 0x5f, 0x46, 0x54, 0x5a, 0x00
	.type		_$_str_$_2,@object
	.size		_$_str_$_2,(.L_1 - _$_str_$_2)
_$_str_$_2:
        /*000b*/ 	.byte	0x5f, 0x5f, 0x43, 0x55, 0x44, 0x41, 0x5f, 0x50, 0x52, 0x45, 0x43, 0x5f, 0x53, 0x51, 0x52, 0x54
        /*001b*/ 	.byte	0x00
.L_1:


//--------------------- .nv.constant0.triton_poi_fused__native_batch_norm_legit_no_training_relu_10 --------------------------
	.section	.nv.constant0.triton_poi_fused__native_batch_norm_legit_no_training_relu_10,"a",@progbits
	.sectionflags	@""
	.align	4
.nv.constant0.triton_poi_fused__native_batch_norm_legit_no_training_relu_10:
	.zero		572
